//
// Generated by NVIDIA NVVM Compiler
//
// Compiler Build ID: CL-36424714
// Cuda compilation tools, release 13.0, V13.0.88
// Based on NVVM 20.0.0
//

.version 9.0
.target sm_100
.address_size 64

	// .globl	_Z18tensor_sign_kernelPfS_
.global .align 4 .b8 self[256];
.global .align 4 .b8 abs_self[256];
.global .align 4 .b8 abs_plus_eps[256];
.global .align 4 .b8 result[256];

.visible .entry _Z18tensor_sign_kernelPfS_(
	.param .u64 .ptr .align 1 _Z18tensor_sign_kernelPfS__param_0,
	.param .u64 .ptr .align 1 _Z18tensor_sign_kernelPfS__param_1
)
{
	.reg .pred 	%p<4>;
	.reg .b32 	%r<11>;
	.reg .b32 	%f<5>;
	.reg .b64 	%rd<22>;

	ld.param.u64 	%rd1, [_Z18tensor_sign_kernelPfS__param_0];
	ld.param.u64 	%rd2, [_Z18tensor_sign_kernelPfS__param_1];
	mov.u32 	%r3, %tid.y;
	mov.u32 	%r4, %ctaid.y;
	mov.u32 	%r5, %ntid.y;
	mad.lo.s32 	%r1, %r4, %r5, %r3;
	mov.u32 	%r6, %tid.x;
	mov.u32 	%r7, %ctaid.x;
	mov.u32 	%r8, %ntid.x;
	mad.lo.s32 	%r2, %r7, %r8, %r6;
	setp.gt.u32 	%p1, %r1, 7;
	setp.gt.s32 	%p2, %r2, 7;
	or.pred  	%p3, %p1, %p2;
	@%p3 bra 	$L__BB0_2;
	cvta.to.global.u64 	%rd3, %rd1;
	cvta.to.global.u64 	%rd4, %rd2;
	shl.b32 	%r9, %r1, 3;
	add.s32 	%r10, %r9, %r2;
	mul.wide.s32 	%rd5, %r10, 4;
	add.s64 	%rd6, %rd3, %rd5;
	ld.global.f32 	%f1, [%rd6];
	mul.wide.u32 	%rd7, %r1, 32;
	mov.u64 	%rd8, self;
	add.s64 	%rd9, %rd8, %rd7;
	mul.wide.s32 	%rd10, %r2, 4;
	add.s64 	%rd11, %rd9, %rd10;
	st.global.f32 	[%rd11], %f1;
	abs.f32 	%f2, %f1;
	mov.u64 	%rd12, abs_self;
	add.s64 	%rd13, %rd12, %rd7;
	add.s64 	%rd14, %rd13, %rd10;
	st.global.f32 	[%rd14], %f2;
	add.f32 	%f3, %f2, 0f33D6BF95;
	mov.u64 	%rd15, abs_plus_eps;
	add.s64 	%rd16, %rd15, %rd7;
	add.s64 	%rd17, %rd16, %rd10;
	st.global.f32 	[%rd17], %f3;
	div.rn.f32 	%f4, %f1, %f3;
	mov.u64 	%rd18, result;
	add.s64 	%rd19, %rd18, %rd7;
	add.s64 	%rd20, %rd19, %rd10;
	st.global.f32 	[%rd20], %f4;
	add.s64 	%rd21, %rd4, %rd5;
	st.global.f32 	[%rd21], %f4;
$L__BB0_2:
	ret;

}


// ===== COMPILED SASS (sm_100) =====

	.target	sm_100

	.elftype	@"ET_EXEC"


//--------------------- .note.nv.tkinfo           --------------------------
	.section	.note.nv.tkinfo,"",@"SHT_NOTE"
	.sectionflags	@"SHF_NOTE_NV_TKINFO"
	.tkinfo
        /*0018*/ 	.word	0x00000002
        /*0030*/ 	.string	""
        /*0030*/ 	.string	"ptxas"
        /*0030*/ 	.string	"Cuda compilation tools, release 13.0, V13.0.88"
        /*0030*/ 	.string	"Build cuda_13.0.r13.0/compiler.36424714_0"
        /*0030*/ 	.string	"-arch sm_100 -m 64 "



//--------------------- .note.nv.cuinfo           --------------------------
	.section	.note.nv.cuinfo,"",@"SHT_NOTE"
	.sectionflags	@"SHF_NOTE_NV_CUINFO"
        /*0018*/ 	.short	0x0002
        /*001a*/ 	.short	0x0064
        /*001c*/ 	.short	0x0082
	.zero		2


//--------------------- .nv.info                  --------------------------
	.section	.nv.info,"",@"SHT_CUDA_INFO"
	.align	4


	//----- nvinfo : EIATTR_REGCOUNT
	.align		4
        /*0000*/ 	.byte	0x04, 0x2f
        /*0002*/ 	.short	(.L_5 - .L_4)
	.align		4
.L_4:
        /*0004*/ 	.word	index@(_Z18tensor_sign_kernelPfS_)
        /*0008*/ 	.word	0x00000014


	//----- nvinfo : EIATTR_FRAME_SIZE
	.align		4
.L_5:
        /*000c*/ 	.byte	0x04, 0x11
        /*000e*/ 	.short	(.L_7 - .L_6)
	.align		4
.L_6:
        /*0010*/ 	.word	index@($__internal_0_$__cuda_sm3x_div_rn_noftz_f32_slowpath)
        /*0014*/ 	.word	0x00000000


	//----- nvinfo : EIATTR_FRAME_SIZE
	.align		4
.L_7:
        /*0018*/ 	.byte	0x04, 0x11
        /*001a*/ 	.short	(.L_9 - .L_8)
	.align		4
.L_8:
        /*001c*/ 	.word	index@(_Z18tensor_sign_kernelPfS_)
        /*0020*/ 	.word	0x00000000


	//----- nvinfo : EIATTR_MIN_STACK_SIZE
	.align		4
.L_9:
        /*0024*/ 	.byte	0x04, 0x12
        /*0026*/ 	.short	(.L_11 - .L_10)
	.align		4
.L_10:
        /*0028*/ 	.word	index@(_Z18tensor_sign_kernelPfS_)
        /*002c*/ 	.word	0x00000000
.L_11:


//--------------------- .nv.compat                --------------------------
	.section	.nv.compat,"",@"SHT_CUDA_COMPAT_INFO"
	.align	4
        /*0000*/ 	.byte	0x02, 0x09, 0x00, 0x00, 0x02, 0x02, 0x01, 0x00, 0x02, 0x05, 0x05, 0x00, 0x03, 0x07, 0x01, 0x01
        /*0010*/ 	.byte	0x02, 0x03, 0x00, 0x00, 0x02, 0x06, 0x01, 0x00, 0x04, 0x0b, 0x08, 0x00, 0x01, 0x00, 0x00, 0x00
        /*0020*/ 	.byte	0x00, 0x00, 0x00, 0x00


//--------------------- .nv.info._Z18tensor_sign_kernelPfS_ --------------------------
	.section	.nv.info._Z18tensor_sign_kernelPfS_,"",@"SHT_CUDA_INFO"
	.sectionflags	@""
	.align	4


	//----- nvinfo : EIATTR_CUDA_API_VERSION
	.align		4
        /*0000*/ 	.byte	0x04, 0x37
        /*0002*/ 	.short	(.L_13 - .L_12)
.L_12:
        /*0004*/ 	.word	0x00000082


	//----- nvinfo : EIATTR_KPARAM_INFO
	.align		4
.L_13:
        /*0008*/ 	.byte	0x04, 0x17
        /*000a*/ 	.short	(.L_15 - .L_14)
.L_14:
        /*000c*/ 	.word	0x00000000
        /*0010*/ 	.short	0x0001
        /*0012*/ 	.short	0x0008
        /*0014*/ 	.byte	0x00, 0xf5, 0x21, 0x00


	//----- nvinfo : EIATTR_KPARAM_INFO
	.align		4
.L_15:
        /*0018*/ 	.byte	0x04, 0x17
        /*001a*/ 	.short	(.L_17 - .L_16)
.L_16:
        /*001c*/ 	.word	0x00000000
        /*0020*/ 	.short	0x0000
        /*0022*/ 	.short	0x0000
        /*0024*/ 	.byte	0x00, 0xf5, 0x21, 0x00


	//----- nvinfo : EIATTR_SPARSE_MMA_MASK
	.align		4
.L_17:
        /*0028*/ 	.byte	0x03, 0x50
        /*002a*/ 	.short	0x0000


	//----- nvinfo : EIATTR_MAXREG_COUNT
	.align		4
        /*002c*/ 	.byte	0x03, 0x1b
        /*002e*/ 	.short	0x00ff


	//----- nvinfo : EIATTR_MERCURY_ISA_VERSION
	.align		4
        /*0030*/ 	.byte	0x03, 0x5f
        /*0032*/ 	.short	0x0101


	//----- nvinfo : EIATTR_VRC_CTA_INIT_COUNT
	.align		4
        /*0034*/ 	.byte	0x02, 0x4a
	.zero		1
	.zero		1


	//----- nvinfo : EIATTR_EXIT_INSTR_OFFSETS
	.align		4
        /*0038*/ 	.byte	0x04, 0x1c
        /*003a*/ 	.short	(.L_19 - .L_18)


	//   ....[0]....
.L_18:
        /*003c*/ 	.word	0x000000b0


	//   ....[1]....
        /*0040*/ 	.word	0x00000330


	//----- nvinfo : EIATTR_CRS_STACK_SIZE
	.align		4
.L_19:
        /*0044*/ 	.byte	0x04, 0x1e
        /*0046*/ 	.short	(.L_21 - .L_20)
.L_20:
        /*0048*/ 	.word	0x00000000


	//----- nvinfo : EIATTR_CBANK_PARAM_SIZE
	.align		4
.L_21:
        /*004c*/ 	.byte	0x03, 0x19
        /*004e*/ 	.short	0x0010


	//----- nvinfo : EIATTR_PARAM_CBANK
	.align		4
        /*0050*/ 	.byte	0x04, 0x0a
        /*0052*/ 	.short	(.L_23 - .L_22)
	.align		4
.L_22:
        /*0054*/ 	.word	index@(.nv.constant0._Z18tensor_sign_kernelPfS_)
        /*0058*/ 	.short	0x0380
        /*005a*/ 	.short	0x0010


	//----- nvinfo : EIATTR_SW_WAR
	.align		4
.L_23:
        /*005c*/ 	.byte	0x04, 0x36
        /*005e*/ 	.short	(.L_25 - .L_24)
.L_24:
        /*0060*/ 	.word	0x00000008
.L_25:


//--------------------- .nv.callgraph             --------------------------
	.section	.nv.callgraph,"",@"SHT_CUDA_CALLGRAPH"
	.align	4
	.sectionentsize	8
	.align		4
        /*0000*/ 	.word	0x00000000
	.align		4
        /*0004*/ 	.word	0xffffffff
	.align		4
        /*0008*/ 	.word	0x00000000
	.align		4
        /*000c*/ 	.word	0xfffffffe
	.align		4
        /*0010*/ 	.word	0x00000000
	.align		4
        /*0014*/ 	.word	0xfffffffd
	.align		4
        /*0018*/ 	.word	0x00000000
	.align		4
        /*001c*/ 	.word	0xfffffffc


//--------------------- .nv.constant4             --------------------------
	.section	.nv.constant4,"a",@progbits
	.align	8
	.align		8
.nv.constant4:
        /*0000*/ 	.dword	self
	.align		8
        /*0008*/ 	.dword	abs_self
	.align		8
        /*0010*/ 	.dword	abs_plus_eps
	.align		8
        /*0018*/ 	.dword	result


//--------------------- .text._Z18tensor_sign_kernelPfS_ --------------------------
	.section	.text._Z18tensor_sign_kernelPfS_,"ax",@progbits
	.align	128
        .global         _Z18tensor_sign_kernelPfS_
        .type           _Z18tensor_sign_kernelPfS_,@function
        .size           _Z18tensor_sign_kernelPfS_,(.L_x_14 - _Z18tensor_sign_kernelPfS_)
        .other          _Z18tensor_sign_kernelPfS_,@"STO_CUDA_ENTRY STV_DEFAULT"
_Z18tensor_sign_kernelPfS_:
.text._Z18tensor_sign_kernelPfS_:
[----:B------:R-:W-:Y:S01]  /*0000*/  LDC R1, c[0x0][0x37c] ;  /* 0x0000df00ff017b82 */ /* 0x000fe20000000800 */
[----:B------:R-:W0:Y:S07]  /*0010*/  S2R R4, SR_TID.X ;  /* 0x0000000000047919 */ /* 0x000e2e0000002100 */
[----:B------:R-:W1:Y:S01]  /*0020*/  LDC R0, c[0x0][0x364] ;  /* 0x0000d900ff007b82 */ /* 0x000e620000000800 */
[----:B------:R-:W1:Y:S07]  /*0030*/  S2R R5, SR_TID.Y ;  /* 0x0000000000057919 */ /* 0x000e6e0000002200 */
[----:B------:R-:W0:Y:S08]  /*0040*/  S2UR UR5, SR_CTAID.X ;  /* 0x00000000000579c3 */ /* 0x000e300000002500 */
[----:B------:R-:W0:Y:S08]  /*0050*/  LDC R3, c[0x0][0x360] ;  /* 0x0000d800ff037b82 */ /* 0x000e300000000800 */
[----:B------:R-:W1:Y:S01]  /*0060*/  S2UR UR4, SR_CTAID.Y ;  /* 0x00000000000479c3 */ /* 0x000e620000002600 */
[----:B0-----:R-:W-:-:S05]  /*0070*/  IMAD R4, R3, UR5, R4 ;  /* 0x0000000503047c24 */ /* 0x001fca000f8e0204 */
[----:B------:R-:W-:Y:S01]  /*0080*/  ISETP.GT.AND P0, PT, R4, 0x7, PT ;  /* 0x000000070400780c */ /* 0x000fe20003f04270 */
[----:B-1----:R-:W-:-:S05]  /*0090*/  IMAD R5, R0, UR4, R5 ;  /* 0x0000000400057c24 */ /* 0x002fca000f8e0205 */
[----:B------:R-:W-:-:S13]  /*00a0*/  ISETP.GT.U32.OR P0, PT, R5, 0x7, P0 ;  /* 0x000000070500780c */ /* 0x000fda0000704470 */
[----:B------:R-:W-:Y:S05]  /*00b0*/  @P0 EXIT ;  /* 0x000000000000094d */ /* 0x000fea0003800000 */
[----:B------:R-:W0:Y:S01]  /*00c0*/  LDC.64 R6, c[0x0][0x380] ;  /* 0x0000e000ff067b82 */ /* 0x000e220000000a00 */
[----:B------:R-:W1:Y:S01]  /*00d0*/  LDCU.64 UR4, c[0x0][0x358] ;  /* 0x00006b00ff0477ac */ /* 0x000e620008000a00 */
[----:B------:R-:W-:-:S06]  /*00e0*/  IMAD R2, R5, 0x8, R4 ;  /* 0x0000000805027824 */ /* 0x000fcc00078e0204 */
[----:B------:R-:W2:Y:S08]  /*00f0*/  LDC.64 R8, c[0x4][RZ] ;  /* 0x01000000ff087b82 */ /* 0x000eb00000000a00 */
[----:B------:R-:W3:Y:S01]  /*0100*/  LDC.64 R10, c[0x4][0x8] ;  /* 0x01000200ff0a7b82 */ /* 0x000ee20000000a00 */
[----:B0-----:R-:W-:-:S07]  /*0110*/  IMAD.WIDE R6, R2, 0x4, R6 ;  /* 0x0000000402067825 */ /* 0x001fce00078e0206 */
[----:B------:R-:W0:Y:S01]  /*0120*/  LDC.64 R12, c[0x4][0x10] ;  /* 0x01000400ff0c7b82 */ /* 0x000e220000000a00 */
[----:B-1----:R-:W4:Y:S01]  /*0130*/  LDG.E R0, desc[UR4][R6.64] ;  /* 0x0000000406007981 */ /* 0x002f22000c1e1900 */
[----:B------:R-:W-:Y:S01]  /*0140*/  BSSY.RECONVERGENT B0, `(.L_x_0) ;  /* 0x0000017000007945 */ /* 0x000fe20003800200 */
[----:B--2---:R-:W-:-:S04]  /*0150*/  IMAD.WIDE.U32 R8, R5, 0x20, R8 ;  /* 0x0000002005087825 */ /* 0x004fc800078e0008 */
[----:B------:R-:W-:-:S04]  /*0160*/  IMAD.WIDE R8, R4, 0x4, R8 ;  /* 0x0000000404087825 */ /* 0x000fc800078e0208 */
[----:B---3--:R-:W-:-:S04]  /*0170*/  IMAD.WIDE.U32 R10, R5, 0x20, R10 ;  /* 0x00000020050a7825 */ /* 0x008fc800078e000a */
[----:B------:R-:W-:-:S04]  /*0180*/  IMAD.WIDE R10, R4, 0x4, R10 ;  /* 0x00000004040a7825 */ /* 0x000fc800078e020a */
[----:B0-----:R-:W-:-:S04]  /*0190*/  IMAD.WIDE.U32 R12, R5, 0x20, R12 ;  /* 0x00000020050c7825 */ /* 0x001fc800078e000c */
[----:B------:R-:W-:-:S04]  /*01a0*/  IMAD.WIDE R12, R4, 0x4, R12 ;  /* 0x00000004040c7825 */ /* 0x000fc800078e020c */
[C---:B----4-:R-:W-:Y:S01]  /*01b0*/  FADD R3, |R0|.reuse, 1.0000000116860974231e-07 ;  /* 0x33d6bf9500037421 */ /* 0x050fe20000000200 */
[----:B------:R-:W-:Y:S01]  /*01c0*/  FADD R17, |R0|, -RZ ;  /* 0x800000ff00117221 */ /* 0x000fe20000000200 */
[----:B------:R0:W-:Y:S02]  /*01d0*/  STG.E desc[UR4][R8.64], R0 ;  /* 0x0000000008007986 */ /* 0x0001e4000c101904 */
[----:B------:R-:W1:Y:S02]  /*01e0*/  MUFU.RCP R14, R3 ;  /* 0x00000003000e7308 */ /* 0x000e640000001000 */
[----:B------:R0:W-:Y:S04]  /*01f0*/  STG.E desc[UR4][R10.64], R17 ;  /* 0x000000110a007986 */ /* 0x0001e8000c101904 */
[----:B------:R0:W-:Y:S02]  /*0200*/  STG.E desc[UR4][R12.64], R3 ;  /* 0x000000030c007986 */ /* 0x0001e4000c101904 */
[----:B------:R-:W2:Y:S01]  /*0210*/  FCHK P0, R0, R3 ;  /* 0x0000000300007302 */ /* 0x000ea20000000000 */
[----:B-1----:R-:W-:-:S04]  /*0220*/  FFMA R7, -R3, R14, 1 ;  /* 0x3f80000003077423 */ /* 0x002fc8000000010e */
[----:B------:R-:W-:-:S04]  /*0230*/  FFMA R7, R14, R7, R14 ;  /* 0x000000070e077223 */ /* 0x000fc8000000000e */
[----:B------:R-:W-:-:S04]  /*0240*/  FFMA R6, R0, R7, RZ ;  /* 0x0000000700067223 */ /* 0x000fc800000000ff */
[----:B------:R-:W-:-:S04]  /*0250*/  FFMA R14, -R3, R6, R0 ;  /* 0x00000006030e7223 */ /* 0x000fc80000000100 */
[----:B------:R-:W-:Y:S01]  /*0260*/  FFMA R15, R7, R14, R6 ;  /* 0x0000000e070f7223 */ /* 0x000fe20000000006 */
[----:B0-2---:R-:W-:Y:S06]  /*0270*/  @!P0 BRA `(.L_x_1) ;  /* 0x00000000000c8947 */ /* 0x005fec0003800000 */
[----:B------:R-:W-:-:S07]  /*0280*/  MOV R6, 0x2a0 ;  /* 0x000002a000067802 */ /* 0x000fce0000000f00 */
[----:B------:R-:W-:Y:S05]  /*0290*/  CALL.REL.NOINC `($__internal_0_$__cuda_sm3x_div_rn_noftz_f32_slowpath) ;  /* 0x0000000000287944 */ /* 0x000fea0003c00000 */
[----:B------:R-:W-:-:S07]  /*02a0*/  IMAD.MOV.U32 R15, RZ, RZ, R0 ;  /* 0x000000ffff0f7224 */ /* 0x000fce00078e0000 */
.L_x_1:
[----:B------:R-:W-:Y:S05]  /*02b0*/  BSYNC.RECONVERGENT B0 ;  /* 0x0000000000007941 */ /* 0x000fea0003800200 */
.L_x_0:
[----:B------:R-:W0:Y:S08]  /*02c0*/  LDC.64 R6, c[0x4][0x18] ;  /* 0x01000600ff067b82 */ /* 0x000e300000000a00 */
[----:B------:R-:W1:Y:S01]  /*02d0*/  LDC.64 R8, c[0x0][0x388] ;  /* 0x0000e200ff087b82 */ /* 0x000e620000000a00 */
[----:B0-----:R-:W-:-:S04]  /*02e0*/  IMAD.WIDE.U32 R6, R5, 0x20, R6 ;  /* 0x0000002005067825 */ /* 0x001fc800078e0006 */
[----:B------:R-:W-:-:S04]  /*02f0*/  IMAD.WIDE R6, R4, 0x4, R6 ;  /* 0x0000000404067825 */ /* 0x000fc800078e0206 */
[----:B-1----:R-:W-:Y:S01]  /*0300*/  IMAD.WIDE R2, R2, 0x4, R8 ;  /* 0x0000000402027825 */ /* 0x002fe200078e0208 */
[----:B------:R-:W-:Y:S04]  /*0310*/  STG.E desc[UR4][R6.64], R15 ;  /* 0x0000000f06007986 */ /* 0x000fe8000c101904 */
[----:B------:R-:W-:Y:S01]  /*0320*/  STG.E desc[UR4][R2.64], R15 ;  /* 0x0000000f02007986 */ /* 0x000fe2000c101904 */
[----:B------:R-:W-:Y:S05]  /*0330*/  EXIT ;  /* 0x000000000000794d */ /* 0x000fea0003800000 */
        .weak           $__internal_0_$__cuda_sm3x_div_rn_noftz_f32_slowpath
        .type           $__internal_0_$__cuda_sm3x_div_rn_noftz_f32_slowpath,@function
        .size           $__internal_0_$__cuda_sm3x_div_rn_noftz_f32_slowpath,(.L_x_14 - $__internal_0_$__cuda_sm3x_div_rn_noftz_f32_slowpath)
$__internal_0_$__cuda_sm3x_div_rn_noftz_f32_slowpath:
[--C-:B------:R-:W-:Y:S01]  /*0340*/  SHF.R.U32.HI R8, RZ, 0x17, R3.reuse ;  /* 0x00000017ff087819 */ /* 0x100fe20000011603 */
[----:B------:R-:W-:Y:S01]  /*0350*/  BSSY.RECONVERGENT B1, `(.L_x_2) ;  /* 0x0000064000017945 */ /* 0x000fe20003800200 */
[--C-:B------:R-:W-:Y:S01]  /*0360*/  SHF.R.U32.HI R7, RZ, 0x17, R0.reuse ;  /* 0x00000017ff077819 */ /* 0x100fe20000011600 */
[----:B------:R-:W-:Y:S01]  /*0370*/  IMAD.MOV.U32 R10, RZ, RZ, R0 ;  /* 0x000000ffff0a7224 */ /* 0x000fe200078e0000 */
[----:B------:R-:W-:Y:S01]  /*0380*/  LOP3.LUT R9, R8, 0xff, RZ, 0xc0, !PT ;  /* 0x000000ff08097812 */ /* 0x000fe200078ec0ff */
[----:B------:R-:W-:Y:S01]  /*0390*/  IMAD.MOV.U32 R11, RZ, RZ, R3 ;  /* 0x000000ffff0b7224 */ /* 0x000fe200078e0003 */
[----:B------:R-:W-:-:S03]  /*03a0*/  LOP3.LUT R8, R7, 0xff, RZ, 0xc0, !PT ;  /* 0x000000ff07087812 */ /* 0x000fc600078ec0ff */
[----:B------:R-:W-:Y:S02]  /*03b0*/  VIADD R13, R9, 0xffffffff ;  /* 0xffffffff090d7836 */ /* 0x000fe40000000000 */
[----:B------:R-:W-:-:S03]  /*03c0*/  VIADD R12, R8, 0xffffffff ;  /* 0xffffffff080c7836 */ /* 0x000fc60000000000 */
[----:B------:R-:W-:-:S04]  /*03d0*/  ISETP.GT.U32.AND P0, PT, R13, 0xfd, PT ;  /* 0x000000fd0d00780c */ /* 0x000fc80003f04070 */
[----:B------:R-:W-:-:S13]  /*03e0*/  ISETP.GT.U32.OR P0, PT, R12, 0xfd, P0 ;  /* 0x000000fd0c00780c */ /* 0x000fda0000704470 */
[----:B------:R-:W-:Y:S01]  /*03f0*/  @!P0 MOV R7, RZ ;  /* 0x000000ff00078202 */ /* 0x000fe20000000f00 */
[----:B------:R-:W-:Y:S06]  /*0400*/  @!P0 BRA `(.L_x_3) ;  /* 0x00000000005c8947 */ /* 0x000fec0003800000 */
[----:B------:R-:W-:Y:S02]  /*0410*/  FSETP.GTU.FTZ.AND P0, PT, |R0|, +INF , PT ;  /* 0x7f8000000000780b */ /* 0x000fe40003f1c200 */
[----:B------:R-:W-:-:S04]  /*0420*/  FSETP.GTU.FTZ.AND P1, PT, |R3|, +INF , PT ;  /* 0x7f8000000300780b */ /* 0x000fc80003f3c200 */
[----:B------:R-:W-:-:S13]  /*0430*/  PLOP3.LUT P0, PT, P0, P1, PT, 0xf8, 0x8f ;  /* 0x00000000008f781c */ /* 0x000fda0000703f70 */
[----:B------:R-:W-:Y:S05]  /*0440*/  @P0 BRA `(.L_x_4) ;  /* 0x00000004004c0947 */ /* 0x000fea0003800000 */
[----:B------:R-:W-:-:S13]  /*0450*/  LOP3.LUT P0, RZ, R11, 0x7fffffff, R10, 0xc8, !PT ;  /* 0x7fffffff0bff7812 */ /* 0x000fda000780c80a */
[----:B------:R-:W-:Y:S05]  /*0460*/  @!P0 BRA `(.L_x_5) ;  /* 0x00000004003c8947 */ /* 0x000fea0003800000 */
[C---:B------:R-:W-:Y:S02]  /*0470*/  FSETP.NEU.FTZ.AND P2, PT, |R0|.reuse, +INF , PT ;  /* 0x7f8000000000780b */ /* 0x040fe40003f5d200 */
[----:B------:R-:W-:Y:S02]  /*0480*/  FSETP.NEU.FTZ.AND P1, PT, |R3|, +INF , PT ;  /* 0x7f8000000300780b */ /* 0x000fe40003f3d200 */
[----:B------:R-:W-:-:S11]  /*0490*/  FSETP.NEU.FTZ.AND P0, PT, |R0|, +INF , PT ;  /* 0x7f8000000000780b */ /* 0x000fd60003f1d200 */
[----:B------:R-:W-:Y:S05]  /*04a0*/  @!P1 BRA !P2, `(.L_x_5) ;  /* 0x00000004002c9947 */ /* 0x000fea0005000000 */
[----:B------:R-:W-:-:S04]  /*04b0*/  LOP3.LUT P2, RZ, R10, 0x7fffffff, RZ, 0xc0, !PT ;  /* 0x7fffffff0aff7812 */ /* 0x000fc8000784c0ff */
[----:B------:R-:W-:-:S13]  /*04c0*/  PLOP3.LUT P1, PT, P1, P2, PT, 0x2f, 0xf2 ;  /* 0x0000000000f2781c */ /* 0x000fda0000f24577 */
[----:B------:R-:W-:Y:S05]  /*04d0*/  @P1 BRA `(.L_x_6) ;  /* 0x0000000400181947 */ /* 0x000fea0003800000 */
[----:B------:R-:W-:-:S04]  /*04e0*/  LOP3.LUT P1, RZ, R11, 0x7fffffff, RZ, 0xc0, !PT ;  /* 0x7fffffff0bff7812 */ /* 0x000fc8000782c0ff */
[----:B------:R-:W-:-:S13]  /*04f0*/  PLOP3.LUT P0, PT, P0, P1, PT, 0x2f, 0xf2 ;  /* 0x0000000000f2781c */ /* 0x000fda0000702577 */
[----:B------:R-:W-:Y:S05]  /*0500*/  @P0 BRA `(.L_x_7) ;  /* 0x0000000400000947 */ /* 0x000fea0003800000 */
[----:B------:R-:W-:Y:S02]  /*0510*/  ISETP.GE.AND P0, PT, R12, RZ, PT ;  /* 0x000000ff0c00720c */ /* 0x000fe40003f06270 */
[----:B------:R-:W-:-:S11]  /*0520*/  ISETP.GE.AND P1, PT, R13, RZ, PT ;  /* 0x000000ff0d00720c */ /* 0x000fd60003f26270 */
[----:B------:R-:W-:Y:S02]  /*0530*/  @P0 IMAD.MOV.U32 R7, RZ, RZ, RZ ;  /* 0x000000ffff070224 */ /* 0x000fe400078e00ff */
[----:B------:R-:W-:Y:S01]  /*0540*/  @!P0 FFMA R10, R0, 1.84467440737095516160e+19, RZ ;  /* 0x5f800000000a8823 */ /* 0x000fe200000000ff */
[----:B------:R-:W-:Y:S02]  /*0550*/  @!P0 IMAD.MOV.U32 R7, RZ, RZ, -0x40 ;  /* 0xffffffc0ff078424 */ /* 0x000fe400078e00ff */
[----:B------:R-:W-:Y:S02]  /*0560*/  @!P1 FFMA R11, R3, 1.84467440737095516160e+19, RZ ;  /* 0x5f800000030b9823 */ /* 0x000fe400000000ff */
[----:B------:R-:W-:-:S07]  /*0570*/  @!P1 VIADD R7, R7, 0x40 ;  /* 0x0000004007079836 */ /* 0x000fce0000000000 */
.L_x_3:
[----:B------:R-:W-:Y:S01]  /*0580*/  LEA R0, R9, 0xc0800000, 0x17 ;  /* 0xc080000009007811 */ /* 0x000fe200078eb8ff */
[----:B------:R-:W-:Y:S01]  /*0590*/  BSSY.RECONVERGENT B2, `(.L_x_8) ;  /* 0x0000036000027945 */ /* 0x000fe20003800200 */
[----:B------:R-:W-:-:S03]  /*05a0*/  IADD3 R8, PT, PT, R8, -0x7f, RZ ;  /* 0xffffff8108087810 */ /* 0x000fc60007ffe0ff */
[----:B------:R-:W-:Y:S02]  /*05b0*/  IMAD.IADD R11, R11, 0x1, -R0 ;  /* 0x000000010b0b7824 */ /* 0x000fe400078e0a00 */
[C---:B------:R-:W-:Y:S01]  /*05c0*/  IMAD R0, R8.reuse, -0x800000, R10 ;  /* 0xff80000008007824 */ /* 0x040fe200078e020a */
[----:B------:R-:W-:Y:S01]  /*05d0*/  IADD3 R8, PT, PT, R8, 0x7f, -R9 ;  /* 0x0000007f08087810 */ /* 0x000fe20007ffe809 */
[----:B------:R-:W0:Y:S01]  /*05e0*/  MUFU.RCP R3, R11 ;  /* 0x0000000b00037308 */ /* 0x000e220000001000 */
[----:B------:R-:W-:-:S03]  /*05f0*/  FADD.FTZ R13, -R11, -RZ ;  /* 0x800000ff0b0d7221 */ /* 0x000fc60000010100 */
[----:B------:R-:W-:Y:S02]  /*0600*/  IMAD.IADD R8, R8, 0x1, R7 ;  /* 0x0000000108087824 */ /* 0x000fe400078e0207 */
[----:B0-----:R-:W-:-:S04]  /*0610*/  FFMA R12, R3, R13, 1 ;  /* 0x3f800000030c7423 */ /* 0x001fc8000000000d */
[----:B------:R-:W-:-:S04]  /*0620*/  FFMA R12, R3, R12, R3 ;  /* 0x0000000c030c7223 */ /* 0x000fc80000000003 */
[----:B------:R-:W-:-:S04]  /*0630*/  FFMA R3, R0, R12, RZ ;  /* 0x0000000c00037223 */ /* 0x000fc800000000ff */
[----:B------:R-:W-:-:S04]  /*0640*/  FFMA R10, R13, R3, R0 ;  /* 0x000000030d0a7223 */ /* 0x000fc80000000000 */
[----:B------:R-:W-:-:S04]  /*0650*/  FFMA R15, R12, R10, R3 ;  /* 0x0000000a0c0f7223 */ /* 0x000fc80000000003 */
[----:B------:R-:W-:-:S04]  /*0660*/  FFMA R10, R13, R15, R0 ;  /* 0x0000000f0d0a7223 */ /* 0x000fc80000000000 */
[----:B------:R-:W-:-:S05]  /*0670*/  FFMA R0, R12, R10, R15 ;  /* 0x0000000a0c007223 */ /* 0x000fca000000000f */
[----:B------:R-:W-:-:S04]  /*0680*/  SHF.R.U32.HI R3, RZ, 0x17, R0 ;  /* 0x00000017ff037819 */ /* 0x000fc80000011600 */
[----:B------:R-:W-:-:S05]  /*0690*/  LOP3.LUT R3, R3, 0xff, RZ, 0xc0, !PT ;  /* 0x000000ff03037812 */ /* 0x000fca00078ec0ff */
[----:B------:R-:W-:-:S04]  /*06a0*/  IMAD.IADD R9, R3, 0x1, R8 ;  /* 0x0000000103097824 */ /* 0x000fc800078e0208 */
[----:B------:R-:W-:-:S05]  /*06b0*/  VIADD R3, R9, 0xffffffff ;  /* 0xffffffff09037836 */ /* 0x000fca0000000000 */
[----:B------:R-:W-:-:S13]  /*06c0*/  ISETP.GE.U32.AND P0, PT, R3, 0xfe, PT ;  /* 0x000000fe0300780c */ /* 0x000fda0003f06070 */
[----:B------:R-:W-:Y:S05]  /*06d0*/  @!P0 BRA `(.L_x_9) ;  /* 0x0000000000808947 */ /* 0x000fea0003800000 */
[----:B------:R-:W-:-:S13]  /*06e0*/  ISETP.GT.AND P0, PT, R9, 0xfe, PT ;  /* 0x000000fe0900780c */ /* 0x000fda0003f04270 */
[----:B------:R-:W-:Y:S05]  /*06f0*/  @P0 BRA `(.L_x_10) ;  /* 0x00000000006c0947 */ /* 0x000fea0003800000 */
[----:B------:R-:W-:-:S13]  /*0700*/  ISETP.GE.AND P0, PT, R9, 0x1, PT ;  /* 0x000000010900780c */ /* 0x000fda0003f06270 */
[----:B------:R-:W-:Y:S05]  /*0710*/  @P0 BRA `(.L_x_11) ;  /* 0x0000000000740947 */ /* 0x000fea0003800000 */
[----:B------:R-:W-:Y:S02]  /*0720*/  ISETP.GE.AND P0, PT, R9, -0x18, PT ;  /* 0xffffffe80900780c */ /* 0x000fe40003f06270 */
[----:B------:R-:W-:-:S11]  /*0730*/  LOP3.LUT R0, R0, 0x80000000, RZ, 0xc0, !PT ;  /* 0x8000000000007812 */ /* 0x000fd600078ec0ff */
[----:B------:R-:W-:Y:S05]  /*0740*/  @!P0 BRA `(.L_x_11) ;  /* 0x0000000000688947 */ /* 0x000fea0003800000 */
[CCC-:B------:R-:W-:Y:S01]  /*0750*/  FFMA.RZ R3, R12.reuse, R10.reuse, R15.reuse ;  /* 0x0000000a0c037223 */ /* 0x1c0fe2000000c00f */
[CCC-:B------:R-:W-:Y:S01]  /*0760*/  FFMA.RM R8, R12.reuse, R10.reuse, R15.reuse ;  /* 0x0000000a0c087223 */ /* 0x1c0fe2000000400f */
[C---:B------:R-:W-:Y:S02]  /*0770*/  ISETP.NE.AND P2, PT, R9.reuse, RZ, PT ;  /* 0x000000ff0900720c */ /* 0x040fe40003f45270 */
[----:B------:R-:W-:Y:S02]  /*0780*/  ISETP.NE.AND P1, PT, R9, RZ, PT ;  /* 0x000000ff0900720c */ /* 0x000fe40003f25270 */
[----:B------:R-:W-:Y:S01]  /*0790*/  LOP3.LUT R7, R3, 0x7fffff, RZ, 0xc0, !PT ;  /* 0x007fffff03077812 */ /* 0x000fe200078ec0ff */
[----:B------:R-:W-:Y:S01]  /*07a0*/  FFMA.RP R3, R12, R10, R15 ;  /* 0x0000000a0c037223 */ /* 0x000fe2000000800f */
[C---:B------:R-:W-:Y:S01]  /*07b0*/  VIADD R10, R9.reuse, 0x20 ;  /* 0x00000020090a7836 */ /* 0x040fe20000000000 */
[----:B------:R-:W-:Y:S02]  /*07c0*/  IADD3 R9, PT, PT, -R9, RZ, RZ ;  /* 0x000000ff09097210 */ /* 0x000fe40007ffe1ff */
[----:B------:R-:W-:-:S02]  /*07d0*/  LOP3.LUT R7, R7, 0x800000, RZ, 0xfc, !PT ;  /* 0x0080000007077812 */ /* 0x000fc400078efcff */
[----:B------:R-:W-:Y:S02]  /*07e0*/  FSETP.NEU.FTZ.AND P0, PT, R3, R8, PT ;  /* 0x000000080300720b */ /* 0x000fe40003f1d000 */
[----:B------:R-:W-:Y:S02]  /*07f0*/  SHF.L.U32 R10, R7, R10, RZ ;  /* 0x0000000a070a7219 */ /* 0x000fe400000006ff */
[----:B------:R-:W-:Y:S02]  /*0800*/  SEL R8, R9, RZ, P2 ;  /* 0x000000ff09087207 */ /* 0x000fe40001000000 */
[----:B------:R-:W-:Y:S02]  /*0810*/  ISETP.NE.AND P1, PT, R10, RZ, P1 ;  /* 0x000000ff0a00720c */ /* 0x000fe40000f25270 */
[----:B------:R-:W-:Y:S02]  /*0820*/  SHF.R.U32.HI R8, RZ, R8, R7 ;  /* 0x00000008ff087219 */ /* 0x000fe40000011607 */
[----:B------:R-:W-:-:S02]  /*0830*/  PLOP3.LUT P0, PT, P0, P1, PT, 0xf8, 0x8f ;  /* 0x00000000008f781c */ /* 0x000fc40000703f70 */
[----:B------:R-:W-:Y:S02]  /*0840*/  SHF.R.U32.HI R10, RZ, 0x1, R8 ;  /* 0x00000001ff0a7819 */ /* 0x000fe40000011608 */
[----:B------:R-:W-:-:S04]  /*0850*/  SEL R3, RZ, 0x1, !P0 ;  /* 0x00000001ff037807 */ /* 0x000fc80004000000 */
[----:B------:R-:W-:-:S04]  /*0860*/  LOP3.LUT R3, R3, 0x1, R10, 0xf8, !PT ;  /* 0x0000000103037812 */ /* 0x000fc800078ef80a */
[----:B------:R-:W-:-:S05]  /*0870*/  LOP3.LUT R3, R3, R8, RZ, 0xc0, !PT ;  /* 0x0000000803037212 */ /* 0x000fca00078ec0ff */
[----:B------:R-:W-:-:S05]  /*0880*/  IMAD.IADD R3, R10, 0x1, R3 ;  /* 0x000000010a037824 */ /* 0x000fca00078e0203 */
[----:B------:R-:W-:Y:S01]  /*0890*/  LOP3.LUT R0, R3, R0, RZ, 0xfc, !PT ;  /* 0x0000000003007212 */ /* 0x000fe200078efcff */
[----:B------:R-:W-:Y:S06]  /*08a0*/  BRA `(.L_x_11) ;  /* 0x0000000000107947 */ /* 0x000fec0003800000 */
.L_x_10:
[----:B------:R-:W-:-:S04]  /*08b0*/  LOP3.LUT R0, R0, 0x80000000, RZ, 0xc0, !PT ;  /* 0x8000000000007812 */ /* 0x000fc800078ec0ff */
[----:B------:R-:W-:Y:S01]  /*08c0*/  LOP3.LUT R0, R0, 0x7f800000, RZ, 0xfc, !PT ;  /* 0x7f80000000007812 */ /* 0x000fe200078efcff */
[----:B------:R-:W-:Y:S06]  /*08d0*/  BRA `(.L_x_11) ;  /* 0x0000000000047947 */ /* 0x000fec0003800000 */
.L_x_9:
[----:B------:R-:W-:-:S07]  /*08e0*/  IMAD R0, R8, 0x800000, R0 ;  /* 0x0080000008007824 */ /* 0x000fce00078e0200 */
.L_x_11:
[----:B------:R-:W-:Y:S05]  /*08f0*/  BSYNC.RECONVERGENT B2 ;  /* 0x0000000000027941 */ /* 0x000fea0003800200 */
.L_x_8:
[----:B------:R-:W-:Y:S05]  /*0900*/  BRA `(.L_x_12) ;  /* 0x0000000000207947 */ /* 0x000fea0003800000 */
.L_x_7:
[----:B------:R-:W-:-:S04]  /*0910*/  LOP3.LUT R0, R11, 0x80000000, R10, 0x48, !PT ;  /* 0x800000000b007812 */ /* 0x000fc800078e480a */
[----:B------:R-:W-:Y:S01]  /*0920*/  LOP3.LUT R0, R0, 0x7f800000, RZ, 0xfc, !PT ;  /* 0x7f80000000007812 */ /* 0x000fe200078efcff */
[----:B------:R-:W-:Y:S06]  /*0930*/  BRA `(.L_x_12) ;  /* 0x0000000000147947 */ /* 0x000fec0003800000 */
.L_x_6:
[----:B------:R-:W-:Y:S01]  /*0940*/  LOP3.LUT R0, R11, 0x80000000, R10, 0x48, !PT ;  /* 0x800000000b007812 */ /* 0x000fe200078e480a */
[----:B------:R-:W-:Y:S06]  /*0950*/  BRA `(.L_x_12) ;  /* 0x00000000000c7947 */ /* 0x000fec0003800000 */
.L_x_5:
[----:B------:R-:W0:Y:S01]  /*0960*/  MUFU.RSQ R0, -QNAN ;  /* 0xffc0000000007908 */ /* 0x000e220000001400 */
[----:B------:R-:W-:Y:S05]  /*0970*/  BRA `(.L_x_12) ;  /* 0x0000000000047947 */ /* 0x000fea0003800000 */
.L_x_4:
[----:B------:R-:W-:-:S07]  /*0980*/  FADD.FTZ R0, R0, R3 ;  /* 0x0000000300007221 */ /* 0x000fce0000010000 */
.L_x_12:
[----:B------:R-:W-:Y:S05]  /*0990*/  BSYNC.RECONVERGENT B1 ;  /* 0x0000000000017941 */ /* 0x000fea0003800200 */
.L_x_2:
[----:B------:R-:W-:-:S04]  /*09a0*/  IMAD.MOV.U32 R7, RZ, RZ, 0x0 ;  /* 0x00000000ff077424 */ /* 0x000fc800078e00ff */
[----:B0-----:R-:W-:Y:S05]  /*09b0*/  RET.REL.NODEC R6 `(_Z18tensor_sign_kernelPfS_) ;  /* 0xfffffff406907950 */ /* 0x001fea0003c3ffff */
.L_x_13:
[----:B------:R-:W-:-:S00]  /*09c0*/  BRA `(.L_x_13) ;  /* 0xfffffffc00fc7947 */ /* 0x000fc0000383ffff */
[----:B------:R-:W-:-:S00]  /*09d0*/  NOP ;  /* 0x0000000000007918 */ /* 0x000fc00000000000 */
        /* <DEDUP_REMOVED lines=10> */
.L_x_14:


//--------------------- .nv.shared.reserved.0     --------------------------
	.section	.nv.shared.reserved.0,"aw",@nobits
	.weak		__nv_reservedSMEM_offset_0_alias
	.size		__nv_reservedSMEM_offset_0_alias, 0, 64
	.other		__nv_reservedSMEM_offset_0_alias,@"STO_CUDA_RESERVED_SHARED STV_DEFAULT"
__nv_reservedSMEM_offset_0_alias:
	.zero		0
	.zero		64


//--------------------- .nv.global                --------------------------
	.section	.nv.global,"aw",@nobits
	.align	4
.nv.global:
	.type		abs_plus_eps,@object
	.size		abs_plus_eps,(self - abs_plus_eps)
abs_plus_eps:
	.zero		256
	.type		self,@object
	.size		self,(result - self)
self:
	.zero		256
	.type		result,@object
	.size		result,(abs_self - result)
result:
	.zero		256
	.type		abs_self,@object
	.size		abs_self,(.L_1 - abs_self)
abs_self:
	.zero		256
.L_1:


//--------------------- .nv.constant0._Z18tensor_sign_kernelPfS_ --------------------------
	.section	.nv.constant0._Z18tensor_sign_kernelPfS_,"a",@progbits
	.sectionflags	@""
	.align	4
.nv.constant0._Z18tensor_sign_kernelPfS_:
	.zero		912


//--------------------- SYMBOLS --------------------------

	.type		.nv.reservedSmem.offset0,@object
	.size		.nv.reservedSmem.offset0,0x4
